//
// Generated by NVIDIA NVVM Compiler
//
// Compiler Build ID: CL-36424714
// Cuda compilation tools, release 13.0, V13.0.88
// Based on NVVM 20.0.0
//

.version 9.0
.target sm_100
.address_size 64

	// .globl	add

.visible .entry add(
	.param .u64 .ptr .align 1 add_param_0,
	.param .u64 .ptr .align 1 add_param_1,
	.param .u64 .ptr .align 1 add_param_2
)
{
	.reg .b32 	%r<5>;
	.reg .b32 	%f<4>;
	.reg .b64 	%rd<11>;

	ld.param.u64 	%rd1, [add_param_0];
	ld.param.u64 	%rd2, [add_param_1];
	ld.param.u64 	%rd3, [add_param_2];
	cvta.to.global.u64 	%rd4, %rd3;
	cvta.to.global.u64 	%rd5, %rd2;
	cvta.to.global.u64 	%rd6, %rd1;
	mov.u32 	%r1, %ctaid.x;
	mov.u32 	%r2, %ntid.x;
	mov.u32 	%r3, %tid.x;
	mad.lo.s32 	%r4, %r1, %r2, %r3;
	mul.wide.s32 	%rd7, %r4, 4;
	add.s64 	%rd8, %rd6, %rd7;
	ld.global.f32 	%f1, [%rd8];
	add.s64 	%rd9, %rd5, %rd7;
	ld.global.f32 	%f2, [%rd9];
	add.f32 	%f3, %f1, %f2;
	add.s64 	%rd10, %rd4, %rd7;
	st.global.f32 	[%rd10], %f3;
	ret;

}


// ===== COMPILED SASS (sm_100) =====

	.target	sm_100

	.elftype	@"ET_EXEC"


//--------------------- .note.nv.tkinfo           --------------------------
	.section	.note.nv.tkinfo,"",@"SHT_NOTE"
	.sectionflags	@"SHF_NOTE_NV_TKINFO"
	.tkinfo
        /*0018*/ 	.word	0x00000002
        /*0030*/ 	.string	""
        /*0030*/ 	.string	"ptxas"
        /*0030*/ 	.string	"Cuda compilation tools, release 13.0, V13.0.88"
        /*0030*/ 	.string	"Build cuda_13.0.r13.0/compiler.36424714_0"
        /*0030*/ 	.string	"-arch sm_100 -m 64 "



//--------------------- .note.nv.cuinfo           --------------------------
	.section	.note.nv.cuinfo,"",@"SHT_NOTE"
	.sectionflags	@"SHF_NOTE_NV_CUINFO"
        /*0018*/ 	.short	0x0002
        /*001a*/ 	.short	0x0064
        /*001c*/ 	.short	0x0082
	.zero		2


//--------------------- .nv.info                  --------------------------
	.section	.nv.info,"",@"SHT_CUDA_INFO"
	.align	4


	//----- nvinfo : EIATTR_REGCOUNT
	.align		4
        /*0000*/ 	.byte	0x04, 0x2f
        /*0002*/ 	.short	(.L_1 - .L_0)
	.align		4
.L_0:
        /*0004*/ 	.word	index@(add)
        /*0008*/ 	.word	0x0000000c


	//----- nvinfo : EIATTR_FRAME_SIZE
	.align		4
.L_1:
        /*000c*/ 	.byte	0x04, 0x11
        /*000e*/ 	.short	(.L_3 - .L_2)
	.align		4
.L_2:
        /*0010*/ 	.word	index@(add)
        /*0014*/ 	.word	0x00000000


	//----- nvinfo : EIATTR_MIN_STACK_SIZE
	.align		4
.L_3:
        /*0018*/ 	.byte	0x04, 0x12
        /*001a*/ 	.short	(.L_5 - .L_4)
	.align		4
.L_4:
        /*001c*/ 	.word	index@(add)
        /*0020*/ 	.word	0x00000000
.L_5:


//--------------------- .nv.compat                --------------------------
	.section	.nv.compat,"",@"SHT_CUDA_COMPAT_INFO"
	.align	4
        /*0000*/ 	.byte	0x02, 0x09, 0x00, 0x00, 0x02, 0x02, 0x01, 0x00, 0x02, 0x05, 0x05, 0x00, 0x03, 0x07, 0x01, 0x01
        /*0010*/ 	.byte	0x02, 0x03, 0x00, 0x00, 0x02, 0x06, 0x01, 0x00, 0x04, 0x0b, 0x08, 0x00, 0x09, 0x00, 0x00, 0x00
        /*0020*/ 	.byte	0x00, 0x00, 0x00, 0x00


//--------------------- .nv.info.add              --------------------------
	.section	.nv.info.add,"",@"SHT_CUDA_INFO"
	.sectionflags	@""
	.align	4


	//----- nvinfo : EIATTR_CUDA_API_VERSION
	.align		4
        /*0000*/ 	.byte	0x04, 0x37
        /*0002*/ 	.short	(.L_7 - .L_6)
.L_6:
        /*0004*/ 	.word	0x00000082


	//----- nvinfo : EIATTR_KPARAM_INFO
	.align		4
.L_7:
        /*0008*/ 	.byte	0x04, 0x17
        /*000a*/ 	.short	(.L_9 - .L_8)
.L_8:
        /*000c*/ 	.word	0x00000000
        /*0010*/ 	.short	0x0002
        /*0012*/ 	.short	0x0010
        /*0014*/ 	.byte	0x00, 0xf5, 0x21, 0x00


	//----- nvinfo : EIATTR_KPARAM_INFO
	.align		4
.L_9:
        /*0018*/ 	.byte	0x04, 0x17
        /*001a*/ 	.short	(.L_11 - .L_10)
.L_10:
        /*001c*/ 	.word	0x00000000
        /*0020*/ 	.short	0x0001
        /*0022*/ 	.short	0x0008
        /*0024*/ 	.byte	0x00, 0xf5, 0x21, 0x00


	//----- nvinfo : EIATTR_KPARAM_INFO
	.align		4
.L_11:
        /*0028*/ 	.byte	0x04, 0x17
        /*002a*/ 	.short	(.L_13 - .L_12)
.L_12:
        /*002c*/ 	.word	0x00000000
        /*0030*/ 	.short	0x0000
        /*0032*/ 	.short	0x0000
        /*0034*/ 	.byte	0x00, 0xf5, 0x21, 0x00


	//----- nvinfo : EIATTR_SPARSE_MMA_MASK
	.align		4
.L_13:
        /*0038*/ 	.byte	0x03, 0x50
        /*003a*/ 	.short	0x0000


	//----- nvinfo : EIATTR_MAXREG_COUNT
	.align		4
        /*003c*/ 	.byte	0x03, 0x1b
        /*003e*/ 	.short	0x00ff


	//----- nvinfo : EIATTR_MERCURY_ISA_VERSION
	.align		4
        /*0040*/ 	.byte	0x03, 0x5f
        /*0042*/ 	.short	0x0101


	//----- nvinfo : EIATTR_VRC_CTA_INIT_COUNT
	.align		4
        /*0044*/ 	.byte	0x02, 0x4a
	.zero		1
	.zero		1


	//----- nvinfo : EIATTR_EXIT_INSTR_OFFSETS
	.align		4
        /*0048*/ 	.byte	0x04, 0x1c
        /*004a*/ 	.short	(.L_15 - .L_14)


	//   ....[0]....
.L_14:
        /*004c*/ 	.word	0x00000100


	//----- nvinfo : EIATTR_CBANK_PARAM_SIZE
	.align		4
.L_15:
        /*0050*/ 	.byte	0x03, 0x19
        /*0052*/ 	.short	0x0018


	//----- nvinfo : EIATTR_PARAM_CBANK
	.align		4
        /*0054*/ 	.byte	0x04, 0x0a
        /*0056*/ 	.short	(.L_17 - .L_16)
	.align		4
.L_16:
        /*0058*/ 	.word	index@(.nv.constant0.add)
        /*005c*/ 	.short	0x0380
        /*005e*/ 	.short	0x0018


	//----- nvinfo : EIATTR_SW_WAR
	.align		4
.L_17:
        /*0060*/ 	.byte	0x04, 0x36
        /*0062*/ 	.short	(.L_19 - .L_18)
.L_18:
        /*0064*/ 	.word	0x00000008
.L_19:


//--------------------- .nv.callgraph             --------------------------
	.section	.nv.callgraph,"",@"SHT_CUDA_CALLGRAPH"
	.align	4
	.sectionentsize	8
	.align		4
        /*0000*/ 	.word	0x00000000
	.align		4
        /*0004*/ 	.word	0xffffffff
	.align		4
        /*0008*/ 	.word	0x00000000
	.align		4
        /*000c*/ 	.word	0xfffffffe
	.align		4
        /*0010*/ 	.word	0x00000000
	.align		4
        /*0014*/ 	.word	0xfffffffd
	.align		4
        /*0018*/ 	.word	0x00000000
	.align		4
        /*001c*/ 	.word	0xfffffffc


//--------------------- .text.add                 --------------------------
	.section	.text.add,"ax",@progbits
	.align	128
        .global         add
        .type           add,@function
        .size           add,(.L_x_1 - add)
        .other          add,@"STO_CUDA_ENTRY STV_DEFAULT"
add:
.text.add:
[----:B------:R-:W-:Y:S01]  /*0000*/  LDC R1, c[0x0][0x37c] ;  /* 0x0000df00ff017b82 */ /* 0x000fe20000000800 */
[----:B------:R-:W0:Y:S07]  /*0010*/  S2R R0, SR_TID.X ;  /* 0x0000000000007919 */ /* 0x000e2e0000002100 */
[----:B------:R-:W0:Y:S01]  /*0020*/  S2UR UR6, SR_CTAID.X ;  /* 0x00000000000679c3 */ /* 0x000e220000002500 */
[----:B------:R-:W1:Y:S07]  /*0030*/  LDCU.64 UR4, c[0x0][0x358] ;  /* 0x00006b00ff0477ac */ /* 0x000e6e0008000a00 */
[----:B------:R-:W0:Y:S08]  /*0040*/  LDC R9, c[0x0][0x360] ;  /* 0x0000d800ff097b82 */ /* 0x000e300000000800 */
[----:B------:R-:W2:Y:S08]  /*0050*/  LDC.64 R2, c[0x0][0x380] ;  /* 0x0000e000ff027b82 */ /* 0x000eb00000000a00 */
[----:B------:R-:W3:Y:S01]  /*0060*/  LDC.64 R4, c[0x0][0x388] ;  /* 0x0000e200ff047b82 */ /* 0x000ee20000000a00 */
[----:B0-----:R-:W-:-:S07]  /*0070*/  IMAD R9, R9, UR6, R0 ;  /* 0x0000000609097c24 */ /* 0x001fce000f8e0200 */
[----:B------:R-:W0:Y:S01]  /*0080*/  LDC.64 R6, c[0x0][0x390] ;  /* 0x0000e400ff067b82 */ /* 0x000e220000000a00 */
[----:B--2---:R-:W-:-:S06]  /*0090*/  IMAD.WIDE R2, R9, 0x4, R2 ;  /* 0x0000000409027825 */ /* 0x004fcc00078e0202 */
[----:B-1----:R-:W2:Y:S01]  /*00a0*/  LDG.E R2, desc[UR4][R2.64] ;  /* 0x0000000402027981 */ /* 0x002ea2000c1e1900 */
[----:B---3--:R-:W-:-:S06]  /*00b0*/  IMAD.WIDE R4, R9, 0x4, R4 ;  /* 0x0000000409047825 */ /* 0x008fcc00078e0204 */
[----:B------:R-:W2:Y:S01]  /*00c0*/  LDG.E R5, desc[UR4][R4.64] ;  /* 0x0000000404057981 */ /* 0x000ea2000c1e1900 */
[----:B0-----:R-:W-:-:S04]  /*00d0*/  IMAD.WIDE R6, R9, 0x4, R6 ;  /* 0x0000000409067825 */ /* 0x001fc800078e0206 */
[----:B--2---:R-:W-:-:S05]  /*00e0*/  FADD R9, R2, R5 ;  /* 0x0000000502097221 */ /* 0x004fca0000000000 */
[----:B------:R-:W-:Y:S01]  /*00f0*/  STG.E desc[UR4][R6.64], R9 ;  /* 0x0000000906007986 */ /* 0x000fe2000c101904 */
[----:B------:R-:W-:Y:S05]  /*0100*/  EXIT ;  /* 0x000000000000794d */ /* 0x000fea0003800000 */
.L_x_0:
[----:B------:R-:W-:-:S00]  /*0110*/  BRA `(.L_x_0) ;  /* 0xfffffffc00fc7947 */ /* 0x000fc0000383ffff */
[----:B------:R-:W-:-:S00]  /*0120*/  NOP ;  /* 0x0000000000007918 */ /* 0x000fc00000000000 */
        /* <DEDUP_REMOVED lines=13> */
.L_x_1:


//--------------------- .nv.shared.reserved.0     --------------------------
	.section	.nv.shared.reserved.0,"aw",@nobits
	.weak		__nv_reservedSMEM_offset_0_alias
	.size		__nv_reservedSMEM_offset_0_alias, 0, 64
	.other		__nv_reservedSMEM_offset_0_alias,@"STO_CUDA_RESERVED_SHARED STV_DEFAULT"
__nv_reservedSMEM_offset_0_alias:
	.zero		0
	.zero		64


//--------------------- .nv.constant0.add         --------------------------
	.section	.nv.constant0.add,"a",@progbits
	.sectionflags	@""
	.align	4
.nv.constant0.add:
	.zero		920


//--------------------- SYMBOLS --------------------------

	.type		.nv.reservedSmem.offset0,@object
	.size		.nv.reservedSmem.offset0,0x4
